//
// Generated by NVIDIA NVVM Compiler
//
// Compiler Build ID: CL-36424714
// Cuda compilation tools, release 13.0, V13.0.88
// Based on NVVM 20.0.0
//

.version 9.0
.target sm_100
.address_size 64

	// .globl	_Z9reductionPfS_j
// _ZZ9reductionPfS_jE10partialsum has been demoted

.visible .entry _Z9reductionPfS_j(
	.param .u64 .ptr .align 1 _Z9reductionPfS_j_param_0,
	.param .u64 .ptr .align 1 _Z9reductionPfS_j_param_1,
	.param .u32 _Z9reductionPfS_j_param_2
)
{
	.reg .pred 	%p<5>;
	.reg .b32 	%r<23>;
	.reg .b32 	%f<7>;
	.reg .b64 	%rd<11>;
	// demoted variable
	.shared .align 4 .b8 _ZZ9reductionPfS_jE10partialsum[4096];
	ld.param.u64 	%rd2, [_Z9reductionPfS_j_param_0];
	ld.param.u64 	%rd3, [_Z9reductionPfS_j_param_1];
	ld.param.u32 	%r9, [_Z9reductionPfS_j_param_2];
	cvta.to.global.u64 	%rd1, %rd3;
	mov.u32 	%r1, %tid.x;
	mov.u32 	%r2, %ctaid.x;
	mov.u32 	%r22, %ntid.x;
	mul.lo.s32 	%r10, %r22, %r2;
	shl.b32 	%r11, %r10, 1;
	add.s32 	%r4, %r11, %r1;
	setp.ge.u32 	%p1, %r4, %r9;
	shl.b32 	%r12, %r1, 2;
	mov.u32 	%r13, _ZZ9reductionPfS_jE10partialsum;
	add.s32 	%r5, %r13, %r12;
	@%p1 bra 	$L__BB0_2;
	mul.wide.u32 	%rd4, %r4, 4;
	add.s64 	%rd5, %rd1, %rd4;
	ld.global.f32 	%f1, [%rd5];
	st.shared.f32 	[%r5], %f1;
	bra.uni 	$L__BB0_3;
$L__BB0_2:
	mov.b32 	%r14, 0;
	st.shared.u32 	[%r5], %r14;
$L__BB0_3:
	add.s32 	%r6, %r4, %r22;
	setp.ge.u32 	%p2, %r6, %r9;
	@%p2 bra 	$L__BB0_5;
	mul.wide.u32 	%rd6, %r6, 4;
	add.s64 	%rd7, %rd1, %rd6;
	ld.global.f32 	%f2, [%rd7];
	shl.b32 	%r18, %r22, 2;
	add.s32 	%r19, %r5, %r18;
	st.shared.f32 	[%r19], %f2;
	bra.uni 	$L__BB0_6;
$L__BB0_5:
	shl.b32 	%r15, %r22, 2;
	add.s32 	%r16, %r5, %r15;
	mov.b32 	%r17, 0;
	st.shared.u32 	[%r16], %r17;
$L__BB0_6:
	bar.sync 	0;
	setp.ge.u32 	%p3, %r1, %r22;
	@%p3 bra 	$L__BB0_8;
	shl.b32 	%r20, %r22, 2;
	add.s32 	%r21, %r5, %r20;
	ld.shared.f32 	%f3, [%r21];
	ld.shared.f32 	%f4, [%r5];
	add.f32 	%f5, %f3, %f4;
	st.shared.f32 	[%r5], %f5;
$L__BB0_8:
	shr.u32 	%r8, %r22, 1;
	setp.gt.u32 	%p4, %r22, 1;
	mov.u32 	%r22, %r8;
	@%p4 bra 	$L__BB0_6;
	cvta.to.global.u64 	%rd8, %rd2;
	ld.shared.f32 	%f6, [_ZZ9reductionPfS_jE10partialsum];
	mul.wide.u32 	%rd9, %r2, 4;
	add.s64 	%rd10, %rd8, %rd9;
	st.global.f32 	[%rd10], %f6;
	ret;

}


// ===== COMPILED SASS (sm_100) =====

	.target	sm_100

	.elftype	@"ET_EXEC"


//--------------------- .note.nv.tkinfo           --------------------------
	.section	.note.nv.tkinfo,"",@"SHT_NOTE"
	.sectionflags	@"SHF_NOTE_NV_TKINFO"
	.tkinfo
        /*0018*/ 	.word	0x00000002
        /*0030*/ 	.string	""
        /*0030*/ 	.string	"ptxas"
        /*0030*/ 	.string	"Cuda compilation tools, release 13.0, V13.0.88"
        /*0030*/ 	.string	"Build cuda_13.0.r13.0/compiler.36424714_0"
        /*0030*/ 	.string	"-arch sm_100 -m 64 "



//--------------------- .note.nv.cuinfo           --------------------------
	.section	.note.nv.cuinfo,"",@"SHT_NOTE"
	.sectionflags	@"SHF_NOTE_NV_CUINFO"
        /*0018*/ 	.short	0x0002
        /*001a*/ 	.short	0x0064
        /*001c*/ 	.short	0x0082
	.zero		2


//--------------------- .nv.info                  --------------------------
	.section	.nv.info,"",@"SHT_CUDA_INFO"
	.align	4


	//----- nvinfo : EIATTR_REGCOUNT
	.align		4
        /*0000*/ 	.byte	0x04, 0x2f
        /*0002*/ 	.short	(.L_1 - .L_0)
	.align		4
.L_0:
        /*0004*/ 	.word	index@(_Z9reductionPfS_j)
        /*0008*/ 	.word	0x0000000c


	//----- nvinfo : EIATTR_FRAME_SIZE
	.align		4
.L_1:
        /*000c*/ 	.byte	0x04, 0x11
        /*000e*/ 	.short	(.L_3 - .L_2)
	.align		4
.L_2:
        /*0010*/ 	.word	index@(_Z9reductionPfS_j)
        /*0014*/ 	.word	0x00000000


	//----- nvinfo : EIATTR_MIN_STACK_SIZE
	.align		4
.L_3:
        /*0018*/ 	.byte	0x04, 0x12
        /*001a*/ 	.short	(.L_5 - .L_4)
	.align		4
.L_4:
        /*001c*/ 	.word	index@(_Z9reductionPfS_j)
        /*0020*/ 	.word	0x00000000
.L_5:


//--------------------- .nv.compat                --------------------------
	.section	.nv.compat,"",@"SHT_CUDA_COMPAT_INFO"
	.align	4
        /*0000*/ 	.byte	0x02, 0x09, 0x00, 0x00, 0x02, 0x02, 0x01, 0x00, 0x02, 0x05, 0x05, 0x00, 0x03, 0x07, 0x01, 0x01
        /*0010*/ 	.byte	0x02, 0x03, 0x00, 0x00, 0x02, 0x06, 0x01, 0x00, 0x04, 0x0b, 0x08, 0x00, 0x09, 0x00, 0x00, 0x00
        /*0020*/ 	.byte	0x00, 0x00, 0x00, 0x00


//--------------------- .nv.info._Z9reductionPfS_j --------------------------
	.section	.nv.info._Z9reductionPfS_j,"",@"SHT_CUDA_INFO"
	.sectionflags	@""
	.align	4


	//----- nvinfo : EIATTR_CUDA_API_VERSION
	.align		4
        /*0000*/ 	.byte	0x04, 0x37
        /*0002*/ 	.short	(.L_7 - .L_6)
.L_6:
        /*0004*/ 	.word	0x00000082


	//----- nvinfo : EIATTR_KPARAM_INFO
	.align		4
.L_7:
        /*0008*/ 	.byte	0x04, 0x17
        /*000a*/ 	.short	(.L_9 - .L_8)
.L_8:
        /*000c*/ 	.word	0x00000000
        /*0010*/ 	.short	0x0002
        /*0012*/ 	.short	0x0010
        /*0014*/ 	.byte	0x00, 0xf0, 0x11, 0x00


	//----- nvinfo : EIATTR_KPARAM_INFO
	.align		4
.L_9:
        /*0018*/ 	.byte	0x04, 0x17
        /*001a*/ 	.short	(.L_11 - .L_10)
.L_10:
        /*001c*/ 	.word	0x00000000
        /*0020*/ 	.short	0x0001
        /*0022*/ 	.short	0x0008
        /*0024*/ 	.byte	0x00, 0xf5, 0x21, 0x00


	//----- nvinfo : EIATTR_KPARAM_INFO
	.align		4
.L_11:
        /*0028*/ 	.byte	0x04, 0x17
        /*002a*/ 	.short	(.L_13 - .L_12)
.L_12:
        /*002c*/ 	.word	0x00000000
        /*0030*/ 	.short	0x0000
        /*0032*/ 	.short	0x0000
        /*0034*/ 	.byte	0x00, 0xf5, 0x21, 0x00


	//----- nvinfo : EIATTR_SPARSE_MMA_MASK
	.align		4
.L_13:
        /*0038*/ 	.byte	0x03, 0x50
        /*003a*/ 	.short	0x0000


	//----- nvinfo : EIATTR_MAXREG_COUNT
	.align		4
        /*003c*/ 	.byte	0x03, 0x1b
        /*003e*/ 	.short	0x00ff


	//----- nvinfo : EIATTR_NUM_BARRIERS
	.align		4
        /*0040*/ 	.byte	0x02, 0x4c
        /*0042*/ 	.byte	0x01
	.zero		1


	//----- nvinfo : EIATTR_MERCURY_ISA_VERSION
	.align		4
        /*0044*/ 	.byte	0x03, 0x5f
        /*0046*/ 	.short	0x0101


	//----- nvinfo : EIATTR_VRC_CTA_INIT_COUNT
	.align		4
        /*0048*/ 	.byte	0x02, 0x4a
	.zero		1
	.zero		1


	//----- nvinfo : EIATTR_EXIT_INSTR_OFFSETS
	.align		4
        /*004c*/ 	.byte	0x04, 0x1c
        /*004e*/ 	.short	(.L_15 - .L_14)


	//   ....[0]....
.L_14:
        /*0050*/ 	.word	0x00000310


	//----- nvinfo : EIATTR_CRS_STACK_SIZE
	.align		4
.L_15:
        /*0054*/ 	.byte	0x04, 0x1e
        /*0056*/ 	.short	(.L_17 - .L_16)
.L_16:
        /*0058*/ 	.word	0x00000000


	//----- nvinfo : EIATTR_CBANK_PARAM_SIZE
	.align		4
.L_17:
        /*005c*/ 	.byte	0x03, 0x19
        /*005e*/ 	.short	0x0014


	//----- nvinfo : EIATTR_PARAM_CBANK
	.align		4
        /*0060*/ 	.byte	0x04, 0x0a
        /*0062*/ 	.short	(.L_19 - .L_18)
	.align		4
.L_18:
        /*0064*/ 	.word	index@(.nv.constant0._Z9reductionPfS_j)
        /*0068*/ 	.short	0x0380
        /*006a*/ 	.short	0x0014


	//----- nvinfo : EIATTR_SW_WAR
	.align		4
.L_19:
        /*006c*/ 	.byte	0x04, 0x36
        /*006e*/ 	.short	(.L_21 - .L_20)
.L_20:
        /*0070*/ 	.word	0x00000008
.L_21:


//--------------------- .nv.callgraph             --------------------------
	.section	.nv.callgraph,"",@"SHT_CUDA_CALLGRAPH"
	.align	4
	.sectionentsize	8
	.align		4
        /*0000*/ 	.word	0x00000000
	.align		4
        /*0004*/ 	.word	0xffffffff
	.align		4
        /*0008*/ 	.word	0x00000000
	.align		4
        /*000c*/ 	.word	0xfffffffe
	.align		4
        /*0010*/ 	.word	0x00000000
	.align		4
        /*0014*/ 	.word	0xfffffffd
	.align		4
        /*0018*/ 	.word	0x00000000
	.align		4
        /*001c*/ 	.word	0xfffffffc


//--------------------- .text._Z9reductionPfS_j   --------------------------
	.section	.text._Z9reductionPfS_j,"ax",@progbits
	.align	128
        .global         _Z9reductionPfS_j
        .type           _Z9reductionPfS_j,@function
        .size           _Z9reductionPfS_j,(.L_x_4 - _Z9reductionPfS_j)
        .other          _Z9reductionPfS_j,@"STO_CUDA_ENTRY STV_DEFAULT"
_Z9reductionPfS_j:
.text._Z9reductionPfS_j:
[----:B------:R-:W-:Y:S01]  /*0000*/  LDC R1, c[0x0][0x37c] ;  /* 0x0000df00ff017b82 */ /* 0x000fe20000000800 */
[----:B------:R-:W0:Y:S01]  /*0010*/  S2R R9, SR_CTAID.X ;  /* 0x0000000000097919 */ /* 0x000e220000002500 */
[----:B------:R-:W0:Y:S01]  /*0020*/  LDCU UR8, c[0x0][0x360] ;  /* 0x00006c00ff0877ac */ /* 0x000e220008000800 */
[----:B------:R-:W1:Y:S01]  /*0030*/  S2R R4, SR_TID.X ;  /* 0x0000000000047919 */ /* 0x000e620000002100 */
[----:B------:R-:W2:Y:S01]  /*0040*/  LDCU UR9, c[0x0][0x390] ;  /* 0x00007200ff0977ac */ /* 0x000ea20008000800 */
[----:B------:R-:W3:Y:S01]  /*0050*/  LDCU.64 UR6, c[0x0][0x358] ;  /* 0x00006b00ff0677ac */ /* 0x000ee20008000a00 */
[----:B0-----:R-:W-:-:S04]  /*0060*/  IMAD R0, R9, UR8, RZ ;  /* 0x0000000809007c24 */ /* 0x001fc8000f8e02ff */
[----:B-1----:R-:W-:-:S05]  /*0070*/  IMAD R5, R0, 0x2, R4 ;  /* 0x0000000200057824 */ /* 0x002fca00078e0204 */
[----:B--2---:R-:W-:-:S13]  /*0080*/  ISETP.GE.U32.AND P0, PT, R5, UR9, PT ;  /* 0x0000000905007c0c */ /* 0x004fda000bf06070 */
[----:B------:R-:W0:Y:S02]  /*0090*/  @!P0 LDC.64 R2, c[0x0][0x388] ;  /* 0x0000e200ff028b82 */ /* 0x000e240000000a00 */
[----:B0-----:R-:W-:-:S06]  /*00a0*/  @!P0 IMAD.WIDE.U32 R2, R5, 0x4, R2 ;  /* 0x0000000405028825 */ /* 0x001fcc00078e0002 */
[----:B---3--:R-:W2:Y:S01]  /*00b0*/  @!P0 LDG.E R3, desc[UR6][R2.64] ;  /* 0x0000000602038981 */ /* 0x008ea2000c1e1900 */
[----:B------:R-:W0:Y:S01]  /*00c0*/  S2UR UR5, SR_CgaCtaId ;  /* 0x00000000000579c3 */ /* 0x000e220000008800 */
[----:B------:R-:W-:Y:S01]  /*00d0*/  UMOV UR4, 0x400 ;  /* 0x0000040000047882 */ /* 0x000fe20000000000 */
[----:B------:R-:W-:Y:S01]  /*00e0*/  IMAD.U32 R7, RZ, RZ, UR8 ;  /* 0x00000008ff077e24 */ /* 0x000fe2000f8e00ff */
[----:B------:R-:W-:Y:S04]  /*00f0*/  BSSY.RECONVERGENT B0, `(.L_x_0) ;  /* 0x0000010000007945 */ /* 0x000fe80003800200 */
[----:B------:R-:W-:Y:S01]  /*0100*/  IADD3 R5, PT, PT, R5, R7, RZ ;  /* 0x0000000705057210 */ /* 0x000fe20007ffe0ff */
[----:B0-----:R-:W-:-:S06]  /*0110*/  ULEA UR4, UR5, UR4, 0x18 ;  /* 0x0000000405047291 */ /* 0x001fcc000f8ec0ff */
[----:B------:R-:W-:-:S05]  /*0120*/  LEA R0, R4, UR4, 0x2 ;  /* 0x0000000404007c11 */ /* 0x000fca000f8e10ff */
[----:B--2---:R0:W-:Y:S04]  /*0130*/  @!P0 STS [R0], R3 ;  /* 0x0000000300008388 */ /* 0x0041e80000000800 */
[----:B------:R0:W-:Y:S01]  /*0140*/  @P0 STS [R0], RZ ;  /* 0x000000ff00000388 */ /* 0x0001e20000000800 */
[----:B------:R-:W-:-:S13]  /*0150*/  ISETP.GE.U32.AND P0, PT, R5, UR9, PT ;  /* 0x0000000905007c0c */ /* 0x000fda000bf06070 */
[----:B0-----:R-:W-:Y:S05]  /*0160*/  @P0 BRA `(.L_x_1) ;  /* 0x0000000000180947 */ /* 0x001fea0003800000 */
[----:B------:R-:W0:Y:S02]  /*0170*/  LDC.64 R2, c[0x0][0x388] ;  /* 0x0000e200ff027b82 */ /* 0x000e240000000a00 */
[----:B0-----:R-:W-:-:S06]  /*0180*/  IMAD.WIDE.U32 R2, R5, 0x4, R2 ;  /* 0x0000000405027825 */ /* 0x001fcc00078e0002 */
[----:B------:R-:W2:Y:S01]  /*0190*/  LDG.E R2, desc[UR6][R2.64] ;  /* 0x0000000602027981 */ /* 0x000ea2000c1e1900 */
[----:B------:R-:W-:-:S05]  /*01a0*/  IMAD R5, R7, 0x4, R0 ;  /* 0x0000000407057824 */ /* 0x000fca00078e0200 */
[----:B--2---:R1:W-:Y:S01]  /*01b0*/  STS [R5], R2 ;  /* 0x0000000205007388 */ /* 0x0043e20000000800 */
[----:B------:R-:W-:Y:S05]  /*01c0*/  BRA `(.L_x_2) ;  /* 0x0000000000087947 */ /* 0x000fea0003800000 */
.L_x_1:
[----:B------:R-:W-:-:S05]  /*01d0*/  LEA R2, R7, R0, 0x2 ;  /* 0x0000000007027211 */ /* 0x000fca00078e10ff */
[----:B------:R0:W-:Y:S02]  /*01e0*/  STS [R2], RZ ;  /* 0x000000ff02007388 */ /* 0x0001e40000000800 */
.L_x_2:
[----:B------:R-:W-:Y:S05]  /*01f0*/  BSYNC.RECONVERGENT B0 ;  /* 0x0000000000007941 */ /* 0x000fea0003800200 */
.L_x_0:
[----:B------:R-:W-:Y:S01]  /*0200*/  BAR.SYNC.DEFER_BLOCKING 0x0 ;  /* 0x0000000000007b1d */ /* 0x000fe20000010000 */
[----:B------:R-:W-:-:S13]  /*0210*/  ISETP.GE.U32.AND P0, PT, R4, R7, PT ;  /* 0x000000070400720c */ /* 0x000fda0003f06070 */
[----:B01----:R-:W-:Y:S01]  /*0220*/  @!P0 LEA R2, R7, R0, 0x2 ;  /* 0x0000000007028211 */ /* 0x003fe200078e10ff */
[----:B------:R-:W-:Y:S05]  /*0230*/  @!P0 LDS R3, [R0] ;  /* 0x0000000000038984 */ /* 0x000fea0000000800 */
[----:B------:R-:W0:Y:S02]  /*0240*/  @!P0 LDS R2, [R2] ;  /* 0x0000000002028984 */ /* 0x000e240000000800 */
[----:B0-----:R-:W-:-:S05]  /*0250*/  @!P0 FADD R3, R2, R3 ;  /* 0x0000000302038221 */ /* 0x001fca0000000000 */
[----:B------:R2:W-:Y:S01]  /*0260*/  @!P0 STS [R0], R3 ;  /* 0x0000000300008388 */ /* 0x0005e20000000800 */
[----:B------:R-:W-:Y:S02]  /*0270*/  ISETP.GT.U32.AND P0, PT, R7, 0x1, PT ;  /* 0x000000010700780c */ /* 0x000fe40003f04070 */
[----:B------:R-:W-:-:S11]  /*0280*/  SHF.R.U32.HI R7, RZ, 0x1, R7 ;  /* 0x00000001ff077819 */ /* 0x000fd60000011607 */
[----:B--2---:R-:W-:Y:S05]  /*0290*/  @P0 BRA `(.L_x_0) ;  /* 0xfffffffc00d80947 */ /* 0x004fea000383ffff */
[----:B------:R-:W0:Y:S01]  /*02a0*/  S2UR UR5, SR_CgaCtaId ;  /* 0x00000000000579c3 */ /* 0x000e220000008800 */
[----:B------:R-:W-:-:S07]  /*02b0*/  UMOV UR4, 0x400 ;  /* 0x0000040000047882 */ /* 0x000fce0000000000 */
[----:B------:R-:W1:Y:S01]  /*02c0*/  LDC.64 R2, c[0x0][0x380] ;  /* 0x0000e000ff027b82 */ /* 0x000e620000000a00 */
[----:B0-----:R-:W-:Y:S01]  /*02d0*/  ULEA UR4, UR5, UR4, 0x18 ;  /* 0x0000000405047291 */ /* 0x001fe2000f8ec0ff */
[----:B-1----:R-:W-:-:S08]  /*02e0*/  IMAD.WIDE.U32 R2, R9, 0x4, R2 ;  /* 0x0000000409027825 */ /* 0x002fd000078e0002 */
[----:B------:R-:W0:Y:S04]  /*02f0*/  LDS R5, [UR4] ;  /* 0x00000004ff057984 */ /* 0x000e280008000800 */
[----:B0-----:R-:W-:Y:S01]  /*0300*/  STG.E desc[UR6][R2.64], R5 ;  /* 0x0000000502007986 */ /* 0x001fe2000c101906 */
[----:B------:R-:W-:Y:S05]  /*0310*/  EXIT ;  /* 0x000000000000794d */ /* 0x000fea0003800000 */
.L_x_3:
[----:B------:R-:W-:-:S00]  /*0320*/  BRA `(.L_x_3) ;  /* 0xfffffffc00fc7947 */ /* 0x000fc0000383ffff */
[----:B------:R-:W-:-:S00]  /*0330*/  NOP ;  /* 0x0000000000007918 */ /* 0x000fc00000000000 */
        /* <DEDUP_REMOVED lines=12> */
.L_x_4:


//--------------------- .nv.shared._Z9reductionPfS_j --------------------------
	.section	.nv.shared._Z9reductionPfS_j,"aw",@nobits
	.sectionflags	@""
	.align	4
.nv.shared._Z9reductionPfS_j:
	.zero		5120


//--------------------- .nv.shared.reserved.0     --------------------------
	.section	.nv.shared.reserved.0,"aw",@nobits
	.weak		__nv_reservedSMEM_offset_0_alias
	.size		__nv_reservedSMEM_offset_0_alias, 0, 64
	.other		__nv_reservedSMEM_offset_0_alias,@"STO_CUDA_RESERVED_SHARED STV_DEFAULT"
__nv_reservedSMEM_offset_0_alias:
	.zero		0
	.zero		64


//--------------------- .nv.constant0._Z9reductionPfS_j --------------------------
	.section	.nv.constant0._Z9reductionPfS_j,"a",@progbits
	.sectionflags	@""
	.align	4
.nv.constant0._Z9reductionPfS_j:
	.zero		916


//--------------------- SYMBOLS --------------------------

	.type		.nv.reservedSmem.offset0,@object
	.size		.nv.reservedSmem.offset0,0x4
	.type		.nv.reservedSmem.cap,@object
	.size		.nv.reservedSmem.cap,0x4
